//
// Generated by NVIDIA NVVM Compiler
//
// Compiler Build ID: CL-36424714
// Cuda compilation tools, release 13.0, V13.0.88
// Based on NVVM 20.0.0
//

.version 9.0
.target sm_100
.address_size 64

	// .globl	_Z14struct_byvalue8MyStructPf

.visible .entry _Z14struct_byvalue8MyStructPf(
	.param .align 8 .b8 _Z14struct_byvalue8MyStructPf_param_0[24],
	.param .u64 .ptr .align 1 _Z14struct_byvalue8MyStructPf_param_1
)
{
	.reg .b32 	%r<3>;
	.reg .b32 	%f<3>;
	.reg .b64 	%rd<7>;

	ld.param.v2.f32 	{%f1, %f2}, [_Z14struct_byvalue8MyStructPf_param_0+16];
	ld.param.u64 	%rd1, [_Z14struct_byvalue8MyStructPf_param_0+8];
	ld.param.u64 	%rd2, [_Z14struct_byvalue8MyStructPf_param_0];
	ld.param.u64 	%rd3, [_Z14struct_byvalue8MyStructPf_param_1];
	cvta.to.global.u64 	%rd4, %rd3;
	cvta.to.global.u64 	%rd5, %rd2;
	cvta.to.global.u64 	%rd6, %rd1;
	st.global.f32 	[%rd4], %f1;
	st.global.f32 	[%rd4+4], %f2;
	mov.b32 	%r1, 1091567616;
	st.global.u32 	[%rd5], %r1;
	mov.b32 	%r2, 1092616192;
	st.global.u32 	[%rd6], %r2;
	ret;

}
	// .globl	_Z16struct_aspointerP13GpusideStructPf
.visible .entry _Z16struct_aspointerP13GpusideStructPf(
	.param .u64 .ptr .align 1 _Z16struct_aspointerP13GpusideStructPf_param_0,
	.param .u64 .ptr .align 1 _Z16struct_aspointerP13GpusideStructPf_param_1
)
{
	.reg .b32 	%f<3>;
	.reg .b64 	%rd<5>;

	ld.param.u64 	%rd1, [_Z16struct_aspointerP13GpusideStructPf_param_0];
	ld.param.u64 	%rd2, [_Z16struct_aspointerP13GpusideStructPf_param_1];
	cvta.to.global.u64 	%rd3, %rd2;
	cvta.to.global.u64 	%rd4, %rd1;
	ld.global.f32 	%f1, [%rd4];
	st.global.f32 	[%rd3], %f1;
	ld.global.f32 	%f2, [%rd4+4];
	st.global.f32 	[%rd3+4], %f2;
	ret;

}


// ===== COMPILED SASS (sm_100) =====

	.target	sm_100

	.elftype	@"ET_EXEC"


//--------------------- .note.nv.tkinfo           --------------------------
	.section	.note.nv.tkinfo,"",@"SHT_NOTE"
	.sectionflags	@"SHF_NOTE_NV_TKINFO"
	.tkinfo
        /*0018*/ 	.word	0x00000002
        /*0030*/ 	.string	""
        /*0030*/ 	.string	"ptxas"
        /*0030*/ 	.string	"Cuda compilation tools, release 13.0, V13.0.88"
        /*0030*/ 	.string	"Build cuda_13.0.r13.0/compiler.36424714_0"
        /*0030*/ 	.string	"-arch sm_100 -m 64 "



//--------------------- .note.nv.cuinfo           --------------------------
	.section	.note.nv.cuinfo,"",@"SHT_NOTE"
	.sectionflags	@"SHF_NOTE_NV_CUINFO"
        /*0018*/ 	.short	0x0002
        /*001a*/ 	.short	0x0064
        /*001c*/ 	.short	0x0082
	.zero		2


//--------------------- .nv.info                  --------------------------
	.section	.nv.info,"",@"SHT_CUDA_INFO"
	.align	4


	//----- nvinfo : EIATTR_REGCOUNT
	.align		4
        /*0000*/ 	.byte	0x04, 0x2f
        /*0002*/ 	.short	(.L_1 - .L_0)
	.align		4
.L_0:
        /*0004*/ 	.word	index@(_Z14struct_byvalue8MyStructPf)
        /*0008*/ 	.word	0x00000010


	//----- nvinfo : EIATTR_FRAME_SIZE
	.align		4
.L_1:
        /*000c*/ 	.byte	0x04, 0x11
        /*000e*/ 	.short	(.L_3 - .L_2)
	.align		4
.L_2:
        /*0010*/ 	.word	index@(_Z14struct_byvalue8MyStructPf)
        /*0014*/ 	.word	0x00000000


	//----- nvinfo : EIATTR_REGCOUNT
	.align		4
.L_3:
        /*0018*/ 	.byte	0x04, 0x2f
        /*001a*/ 	.short	(.L_5 - .L_4)
	.align		4
.L_4:
        /*001c*/ 	.word	index@(_Z16struct_aspointerP13GpusideStructPf)
        /*0020*/ 	.word	0x0000000c


	//----- nvinfo : EIATTR_FRAME_SIZE
	.align		4
.L_5:
        /*0024*/ 	.byte	0x04, 0x11
        /*0026*/ 	.short	(.L_7 - .L_6)
	.align		4
.L_6:
        /*0028*/ 	.word	index@(_Z16struct_aspointerP13GpusideStructPf)
        /*002c*/ 	.word	0x00000000


	//----- nvinfo : EIATTR_MIN_STACK_SIZE
	.align		4
.L_7:
        /*0030*/ 	.byte	0x04, 0x12
        /*0032*/ 	.short	(.L_9 - .L_8)
	.align		4
.L_8:
        /*0034*/ 	.word	index@(_Z16struct_aspointerP13GpusideStructPf)
        /*0038*/ 	.word	0x00000000


	//----- nvinfo : EIATTR_MIN_STACK_SIZE
	.align		4
.L_9:
        /*003c*/ 	.byte	0x04, 0x12
        /*003e*/ 	.short	(.L_11 - .L_10)
	.align		4
.L_10:
        /*0040*/ 	.word	index@(_Z14struct_byvalue8MyStructPf)
        /*0044*/ 	.word	0x00000000
.L_11:


//--------------------- .nv.compat                --------------------------
	.section	.nv.compat,"",@"SHT_CUDA_COMPAT_INFO"
	.align	4
        /*0000*/ 	.byte	0x02, 0x09, 0x00, 0x00, 0x02, 0x02, 0x01, 0x00, 0x02, 0x05, 0x05, 0x00, 0x03, 0x07, 0x01, 0x01
        /*0010*/ 	.byte	0x02, 0x03, 0x00, 0x00, 0x02, 0x06, 0x01, 0x00, 0x04, 0x0b, 0x08, 0x00, 0x09, 0x00, 0x00, 0x00
        /*0020*/ 	.byte	0x00, 0x00, 0x00, 0x00


//--------------------- .nv.info._Z16struct_aspointerP13GpusideStructPf --------------------------
	.section	.nv.info._Z16struct_aspointerP13GpusideStructPf,"",@"SHT_CUDA_INFO"
	.sectionflags	@""
	.align	4


	//----- nvinfo : EIATTR_CUDA_API_VERSION
	.align		4
        /*0000*/ 	.byte	0x04, 0x37
        /*0002*/ 	.short	(.L_13 - .L_12)
.L_12:
        /*0004*/ 	.word	0x00000082


	//----- nvinfo : EIATTR_KPARAM_INFO
	.align		4
.L_13:
        /*0008*/ 	.byte	0x04, 0x17
        /*000a*/ 	.short	(.L_15 - .L_14)
.L_14:
        /*000c*/ 	.word	0x00000000
        /*0010*/ 	.short	0x0001
        /*0012*/ 	.short	0x0008
        /*0014*/ 	.byte	0x00, 0xf5, 0x21, 0x00


	//----- nvinfo : EIATTR_KPARAM_INFO
	.align		4
.L_15:
        /*0018*/ 	.byte	0x04, 0x17
        /*001a*/ 	.short	(.L_17 - .L_16)
.L_16:
        /*001c*/ 	.word	0x00000000
        /*0020*/ 	.short	0x0000
        /*0022*/ 	.short	0x0000
        /*0024*/ 	.byte	0x00, 0xf5, 0x21, 0x00


	//----- nvinfo : EIATTR_SPARSE_MMA_MASK
	.align		4
.L_17:
        /*0028*/ 	.byte	0x03, 0x50
        /*002a*/ 	.short	0x0000


	//----- nvinfo : EIATTR_MAXREG_COUNT
	.align		4
        /*002c*/ 	.byte	0x03, 0x1b
        /*002e*/ 	.short	0x00ff


	//----- nvinfo : EIATTR_MERCURY_ISA_VERSION
	.align		4
        /*0030*/ 	.byte	0x03, 0x5f
        /*0032*/ 	.short	0x0101


	//----- nvinfo : EIATTR_VRC_CTA_INIT_COUNT
	.align		4
        /*0034*/ 	.byte	0x02, 0x4a
	.zero		1
	.zero		1


	//----- nvinfo : EIATTR_EXIT_INSTR_OFFSETS
	.align		4
        /*0038*/ 	.byte	0x04, 0x1c
        /*003a*/ 	.short	(.L_19 - .L_18)


	//   ....[0]....
.L_18:
        /*003c*/ 	.word	0x00000080


	//----- nvinfo : EIATTR_CBANK_PARAM_SIZE
	.align		4
.L_19:
        /*0040*/ 	.byte	0x03, 0x19
        /*0042*/ 	.short	0x0010


	//----- nvinfo : EIATTR_PARAM_CBANK
	.align		4
        /*0044*/ 	.byte	0x04, 0x0a
        /*0046*/ 	.short	(.L_21 - .L_20)
	.align		4
.L_20:
        /*0048*/ 	.word	index@(.nv.constant0._Z16struct_aspointerP13GpusideStructPf)
        /*004c*/ 	.short	0x0380
        /*004e*/ 	.short	0x0010


	//----- nvinfo : EIATTR_SW_WAR
	.align		4
.L_21:
        /*0050*/ 	.byte	0x04, 0x36
        /*0052*/ 	.short	(.L_23 - .L_22)
.L_22:
        /*0054*/ 	.word	0x00000008
.L_23:


//--------------------- .nv.info._Z14struct_byvalue8MyStructPf --------------------------
	.section	.nv.info._Z14struct_byvalue8MyStructPf,"",@"SHT_CUDA_INFO"
	.sectionflags	@""
	.align	4


	//----- nvinfo : EIATTR_CUDA_API_VERSION
	.align		4
        /*0000*/ 	.byte	0x04, 0x37
        /*0002*/ 	.short	(.L_25 - .L_24)
.L_24:
        /*0004*/ 	.word	0x00000082


	//----- nvinfo : EIATTR_KPARAM_INFO
	.align		4
.L_25:
        /*0008*/ 	.byte	0x04, 0x17
        /*000a*/ 	.short	(.L_27 - .L_26)
.L_26:
        /*000c*/ 	.word	0x00000000
        /*0010*/ 	.short	0x0001
        /*0012*/ 	.short	0x0018
        /*0014*/ 	.byte	0x00, 0xf5, 0x21, 0x00


	//----- nvinfo : EIATTR_KPARAM_INFO
	.align		4
.L_27:
        /*0018*/ 	.byte	0x04, 0x17
        /*001a*/ 	.short	(.L_29 - .L_28)
.L_28:
        /*001c*/ 	.word	0x00000000
        /*0020*/ 	.short	0x0000
        /*0022*/ 	.short	0x0000
        /*0024*/ 	.byte	0x00, 0xf0, 0x61, 0x00


	//----- nvinfo : EIATTR_SPARSE_MMA_MASK
	.align		4
.L_29:
        /*0028*/ 	.byte	0x03, 0x50
        /*002a*/ 	.short	0x0000


	//----- nvinfo : EIATTR_MAXREG_COUNT
	.align		4
        /*002c*/ 	.byte	0x03, 0x1b
        /*002e*/ 	.short	0x00ff


	//----- nvinfo : EIATTR_MERCURY_ISA_VERSION
	.align		4
        /*0030*/ 	.byte	0x03, 0x5f
        /*0032*/ 	.short	0x0101


	//----- nvinfo : EIATTR_VRC_CTA_INIT_COUNT
	.align		4
        /*0034*/ 	.byte	0x02, 0x4a
	.zero		1
	.zero		1


	//----- nvinfo : EIATTR_EXIT_INSTR_OFFSETS
	.align		4
        /*0038*/ 	.byte	0x04, 0x1c
        /*003a*/ 	.short	(.L_31 - .L_30)


	//   ....[0]....
.L_30:
        /*003c*/ 	.word	0x000000c0


	//----- nvinfo : EIATTR_CBANK_PARAM_SIZE
	.align		4
.L_31:
        /*0040*/ 	.byte	0x03, 0x19
        /*0042*/ 	.short	0x0020


	//----- nvinfo : EIATTR_PARAM_CBANK
	.align		4
        /*0044*/ 	.byte	0x04, 0x0a
        /*0046*/ 	.short	(.L_33 - .L_32)
	.align		4
.L_32:
        /*0048*/ 	.word	index@(.nv.constant0._Z14struct_byvalue8MyStructPf)
        /*004c*/ 	.short	0x0380
        /*004e*/ 	.short	0x0020


	//----- nvinfo : EIATTR_SW_WAR
	.align		4
.L_33:
        /*0050*/ 	.byte	0x04, 0x36
        /*0052*/ 	.short	(.L_35 - .L_34)
.L_34:
        /*0054*/ 	.word	0x00000008
.L_35:


//--------------------- .nv.callgraph             --------------------------
	.section	.nv.callgraph,"",@"SHT_CUDA_CALLGRAPH"
	.align	4
	.sectionentsize	8
	.align		4
        /*0000*/ 	.word	0x00000000
	.align		4
        /*0004*/ 	.word	0xffffffff
	.align		4
        /*0008*/ 	.word	0x00000000
	.align		4
        /*000c*/ 	.word	0xfffffffe
	.align		4
        /*0010*/ 	.word	0x00000000
	.align		4
        /*0014*/ 	.word	0xfffffffd
	.align		4
        /*0018*/ 	.word	0x00000000
	.align		4
        /*001c*/ 	.word	0xfffffffc


//--------------------- .text._Z16struct_aspointerP13GpusideStructPf --------------------------
	.section	.text._Z16struct_aspointerP13GpusideStructPf,"ax",@progbits
	.align	128
        .global         _Z16struct_aspointerP13GpusideStructPf
        .type           _Z16struct_aspointerP13GpusideStructPf,@function
        .size           _Z16struct_aspointerP13GpusideStructPf,(.L_x_2 - _Z16struct_aspointerP13GpusideStructPf)
        .other          _Z16struct_aspointerP13GpusideStructPf,@"STO_CUDA_ENTRY STV_DEFAULT"
_Z16struct_aspointerP13GpusideStructPf:
.text._Z16struct_aspointerP13GpusideStructPf:
[----:B------:R-:W-:Y:S08]  /*0000*/  LDC R1, c[0x0][0x37c] ;  /* 0x0000df00ff017b82 */ /* 0x000ff00000000800 */
[----:B------:R-:W0:Y:S01]  /*0010*/  LDC.64 R2, c[0x0][0x380] ;  /* 0x0000e000ff027b82 */ /* 0x000e220000000a00 */
[----:B------:R-:W0:Y:S02]  /*0020*/  LDCU.64 UR4, c[0x0][0x358] ;  /* 0x00006b00ff0477ac */ /* 0x000e240008000a00 */
[----:B0-----:R-:W2:Y:S05]  /*0030*/  LDG.E R7, desc[UR4][R2.64] ;  /* 0x0000000402077981 */ /* 0x001eaa000c1e1900 */
[----:B------:R-:W2:Y:S02]  /*0040*/  LDC.64 R4, c[0x0][0x388] ;  /* 0x0000e200ff047b82 */ /* 0x000ea40000000a00 */
[----:B--2---:R-:W-:Y:S04]  /*0050*/  STG.E desc[UR4][R4.64], R7 ;  /* 0x0000000704007986 */ /* 0x004fe8000c101904 */
[----:B------:R-:W2:Y:S04]  /*0060*/  LDG.E R9, desc[UR4][R2.64+0x4] ;  /* 0x0000040402097981 */ /* 0x000ea8000c1e1900 */
[----:B--2---:R-:W-:Y:S01]  /*0070*/  STG.E desc[UR4][R4.64+0x4], R9 ;  /* 0x0000040904007986 */ /* 0x004fe2000c101904 */
[----:B------:R-:W-:Y:S05]  /*0080*/  EXIT ;  /* 0x000000000000794d */ /* 0x000fea0003800000 */
.L_x_0:
[----:B------:R-:W-:-:S00]  /*0090*/  BRA `(.L_x_0) ;  /* 0xfffffffc00fc7947 */ /* 0x000fc0000383ffff */
[----:B------:R-:W-:-:S00]  /*00a0*/  NOP ;  /* 0x0000000000007918 */ /* 0x000fc00000000000 */
        /* <DEDUP_REMOVED lines=13> */
.L_x_2:


//--------------------- .text._Z14struct_byvalue8MyStructPf --------------------------
	.section	.text._Z14struct_byvalue8MyStructPf,"ax",@progbits
	.align	128
        .global         _Z14struct_byvalue8MyStructPf
        .type           _Z14struct_byvalue8MyStructPf,@function
        .size           _Z14struct_byvalue8MyStructPf,(.L_x_3 - _Z14struct_byvalue8MyStructPf)
        .other          _Z14struct_byvalue8MyStructPf,@"STO_CUDA_ENTRY STV_DEFAULT"
_Z14struct_byvalue8MyStructPf:
.text._Z14struct_byvalue8MyStructPf:
[----:B------:R-:W-:Y:S08]  /*0000*/  LDC R1, c[0x0][0x37c] ;  /* 0x0000df00ff017b82 */ /* 0x000ff00000000800 */
[----:B------:R-:W0:Y:S01]  /*0010*/  LDC.64 R2, c[0x0][0x398] ;  /* 0x0000e600ff027b82 */ /* 0x000e220000000a00 */
[----:B------:R-:W0:Y:S01]  /*0020*/  LDCU.64 UR4, c[0x0][0x358] ;  /* 0x00006b00ff0477ac */ /* 0x000e220008000a00 */
[----:B------:R-:W-:Y:S01]  /*0030*/  HFMA2 R11, -RZ, RZ, 2.53125, 0 ;  /* 0x41100000ff0b7431 */ /* 0x000fe200000001ff */
[----:B------:R-:W-:-:S05]  /*0040*/  MOV R13, 0x41200000 ;  /* 0x41200000000d7802 */ /* 0x000fca0000000f00 */
[----:B------:R-:W0:Y:S08]  /*0050*/  LDC.64 R8, c[0x0][0x390] ;  /* 0x0000e400ff087b82 */ /* 0x000e300000000a00 */
[----:B------:R-:W1:Y:S08]  /*0060*/  LDC.64 R4, c[0x0][0x380] ;  /* 0x0000e000ff047b82 */ /* 0x000e700000000a00 */
[----:B------:R-:W2:Y:S01]  /*0070*/  LDC.64 R6, c[0x0][0x388] ;  /* 0x0000e200ff067b82 */ /* 0x000ea20000000a00 */
[----:B0-----:R-:W-:Y:S04]  /*0080*/  STG.E desc[UR4][R2.64], R8 ;  /* 0x0000000802007986 */ /* 0x001fe8000c101904 */
[----:B------:R-:W-:Y:S04]  /*0090*/  STG.E desc[UR4][R2.64+0x4], R9 ;  /* 0x0000040902007986 */ /* 0x000fe8000c101904 */
[----:B-1----:R-:W-:Y:S04]  /*00a0*/  STG.E desc[UR4][R4.64], R11 ;  /* 0x0000000b04007986 */ /* 0x002fe8000c101904 */
[----:B--2---:R-:W-:Y:S01]  /*00b0*/  STG.E desc[UR4][R6.64], R13 ;  /* 0x0000000d06007986 */ /* 0x004fe2000c101904 */
[----:B------:R-:W-:Y:S05]  /*00c0*/  EXIT ;  /* 0x000000000000794d */ /* 0x000fea0003800000 */
.L_x_1:
        /* <DEDUP_REMOVED lines=11> */
.L_x_3:


//--------------------- .nv.shared.reserved.0     --------------------------
	.section	.nv.shared.reserved.0,"aw",@nobits
	.weak		__nv_reservedSMEM_offset_0_alias
	.size		__nv_reservedSMEM_offset_0_alias, 0, 64
	.other		__nv_reservedSMEM_offset_0_alias,@"STO_CUDA_RESERVED_SHARED STV_DEFAULT"
__nv_reservedSMEM_offset_0_alias:
	.zero		0
	.zero		64


//--------------------- .nv.constant0._Z16struct_aspointerP13GpusideStructPf --------------------------
	.section	.nv.constant0._Z16struct_aspointerP13GpusideStructPf,"a",@progbits
	.sectionflags	@""
	.align	4
.nv.constant0._Z16struct_aspointerP13GpusideStructPf:
	.zero		912


//--------------------- .nv.constant0._Z14struct_byvalue8MyStructPf --------------------------
	.section	.nv.constant0._Z14struct_byvalue8MyStructPf,"a",@progbits
	.sectionflags	@""
	.align	4
.nv.constant0._Z14struct_byvalue8MyStructPf:
	.zero		928


//--------------------- SYMBOLS --------------------------

	.type		.nv.reservedSmem.offset0,@object
	.size		.nv.reservedSmem.offset0,0x4
